//
// Generated by NVIDIA NVVM Compiler
//
// Compiler Build ID: CL-36424714
// Cuda compilation tools, release 13.0, V13.0.88
// Based on NVVM 20.0.0
//

.version 9.0
.target sm_100
.address_size 64

	// .globl	_Z9computePiPi
.global .align 4 .b8 precalc_xorwow_matrix[102400];
.global .align 4 .b8 precalc_xorwow_offset_matrix[102400];
.global .align 4 .b8 mrg32k3aM1[2304];
.global .align 4 .b8 mrg32k3aM2[2304];
.global .align 4 .b8 mrg32k3aM1SubSeq[2016];
.global .align 4 .b8 mrg32k3aM2SubSeq[2016];
.global .align 4 .b8 mrg32k3aM1Seq[2304];
.global .align 4 .b8 mrg32k3aM2Seq[2304];
.const .align 8 .b8 __cr_lgamma_table[72];

.visible .entry _Z9computePiPi(
	.param .u64 .ptr .align 1 _Z9computePiPi_param_0
)
{
	.reg .pred 	%p<2>;
	.reg .b32 	%r<55>;
	.reg .b64 	%rd<14>;
	.reg .b64 	%fd<7>;

	ld.param.u64 	%rd2, [_Z9computePiPi_param_0];
	mov.u32 	%r1, %ctaid.x;
	mov.u32 	%r2, %ntid.x;
	mov.u32 	%r3, %tid.x;
	mad.lo.s32 	%r4, %r1, %r2, %r3;
	// begin inline asm
	mov.u64 	%rd1, %clock64;
	// end inline asm
	cvt.s64.s32 	%rd3, %r4;
	add.s64 	%rd4, %rd1, %rd3;
	cvt.u32.u64 	%r5, %rd4;
	xor.b32  	%r6, %r5, -1429050551;
	mul.lo.s32 	%r7, %r6, 1099087573;
	{ .reg .b32 tmp; mov.b64 {tmp, %r8}, %rd4; }
	xor.b32  	%r9, %r8, -136515619;
	mul.lo.s32 	%r10, %r9, -1703105765;
	add.s32 	%r11, %r7, %r10;
	add.s32 	%r12, %r11, 6615241;
	add.s32 	%r13, %r7, 123456789;
	xor.b32  	%r14, %r7, 362436069;
	add.s32 	%r15, %r10, 521288629;
	xor.b32  	%r16, %r10, 88675123;
	add.s32 	%r17, %r7, 5783321;
	cvta.to.global.u64 	%rd5, %rd2;
	shr.u32 	%r18, %r13, 2;
	xor.b32  	%r19, %r18, %r13;
	shl.b32 	%r20, %r17, 4;
	shl.b32 	%r21, %r19, 1;
	xor.b32  	%r22, %r20, %r21;
	xor.b32  	%r23, %r22, %r17;
	xor.b32  	%r24, %r23, %r19;
	add.s32 	%r25, %r12, %r24;
	add.s32 	%r26, %r25, 362437;
	shr.u32 	%r27, %r14, 2;
	xor.b32  	%r28, %r27, %r14;
	shl.b32 	%r29, %r24, 4;
	shl.b32 	%r30, %r28, 1;
	xor.b32  	%r31, %r30, %r29;
	xor.b32  	%r32, %r31, %r28;
	xor.b32  	%r33, %r32, %r24;
	add.s32 	%r34, %r12, %r33;
	add.s32 	%r35, %r34, 724874;
	cvt.u64.u32 	%rd6, %r26;
	mul.wide.u32 	%rd7, %r35, 2097152;
	xor.b64  	%rd8, %rd7, %rd6;
	cvt.rn.f64.u64 	%fd1, %rd8;
	fma.rn.f64 	%fd2, %fd1, 0d3CA0000000000000, 0d3C90000000000000;
	shr.u32 	%r36, %r15, 2;
	xor.b32  	%r37, %r36, %r15;
	shl.b32 	%r38, %r33, 4;
	shl.b32 	%r39, %r37, 1;
	xor.b32  	%r40, %r39, %r38;
	xor.b32  	%r41, %r40, %r37;
	xor.b32  	%r42, %r41, %r33;
	add.s32 	%r43, %r12, %r42;
	add.s32 	%r44, %r43, 1087311;
	shr.u32 	%r45, %r16, 2;
	xor.b32  	%r46, %r45, %r16;
	shl.b32 	%r47, %r42, 4;
	shl.b32 	%r48, %r46, 1;
	xor.b32  	%r49, %r48, %r47;
	xor.b32  	%r50, %r49, %r46;
	xor.b32  	%r51, %r50, %r42;
	add.s32 	%r52, %r12, %r51;
	add.s32 	%r53, %r52, 1449748;
	cvt.u64.u32 	%rd9, %r44;
	mul.wide.u32 	%rd10, %r53, 2097152;
	xor.b64  	%rd11, %rd10, %rd9;
	cvt.rn.f64.u64 	%fd3, %rd11;
	fma.rn.f64 	%fd4, %fd3, 0d3CA0000000000000, 0d3C90000000000000;
	mul.f64 	%fd5, %fd4, %fd4;
	fma.rn.f64 	%fd6, %fd2, %fd2, %fd5;
	setp.le.f64 	%p1, %fd6, 0d3FF0000000000000;
	selp.u32 	%r54, 1, 0, %p1;
	mul.wide.s32 	%rd12, %r4, 4;
	add.s64 	%rd13, %rd5, %rd12;
	st.global.u32 	[%rd13], %r54;
	ret;

}


// ===== COMPILED SASS (sm_100) =====

	.target	sm_100

	.elftype	@"ET_EXEC"


//--------------------- .note.nv.tkinfo           --------------------------
	.section	.note.nv.tkinfo,"",@"SHT_NOTE"
	.sectionflags	@"SHF_NOTE_NV_TKINFO"
	.tkinfo
        /*0018*/ 	.word	0x00000002
        /*0030*/ 	.string	""
        /*0030*/ 	.string	"ptxas"
        /*0030*/ 	.string	"Cuda compilation tools, release 13.0, V13.0.88"
        /*0030*/ 	.string	"Build cuda_13.0.r13.0/compiler.36424714_0"
        /*0030*/ 	.string	"-arch sm_100 -m 64 "



//--------------------- .note.nv.cuinfo           --------------------------
	.section	.note.nv.cuinfo,"",@"SHT_NOTE"
	.sectionflags	@"SHF_NOTE_NV_CUINFO"
        /*0018*/ 	.short	0x0002
        /*001a*/ 	.short	0x0064
        /*001c*/ 	.short	0x0082
	.zero		2


//--------------------- .nv.info                  --------------------------
	.section	.nv.info,"",@"SHT_CUDA_INFO"
	.align	4


	//----- nvinfo : EIATTR_REGCOUNT
	.align		4
        /*0000*/ 	.byte	0x04, 0x2f
        /*0002*/ 	.short	(.L_10 - .L_9)
	.align		4
.L_9:
        /*0004*/ 	.word	index@(_Z9computePiPi)
        /*0008*/ 	.word	0x00000010


	//----- nvinfo : EIATTR_FRAME_SIZE
	.align		4
.L_10:
        /*000c*/ 	.byte	0x04, 0x11
        /*000e*/ 	.short	(.L_12 - .L_11)
	.align		4
.L_11:
        /*0010*/ 	.word	index@(_Z9computePiPi)
        /*0014*/ 	.word	0x00000000


	//----- nvinfo : EIATTR_MIN_STACK_SIZE
	.align		4
.L_12:
        /*0018*/ 	.byte	0x04, 0x12
        /*001a*/ 	.short	(.L_14 - .L_13)
	.align		4
.L_13:
        /*001c*/ 	.word	index@(_Z9computePiPi)
        /*0020*/ 	.word	0x00000000
.L_14:


//--------------------- .nv.compat                --------------------------
	.section	.nv.compat,"",@"SHT_CUDA_COMPAT_INFO"
	.align	4
        /*0000*/ 	.byte	0x02, 0x09, 0x00, 0x00, 0x02, 0x02, 0x01, 0x00, 0x02, 0x05, 0x05, 0x00, 0x03, 0x07, 0x01, 0x01
        /*0010*/ 	.byte	0x02, 0x03, 0x00, 0x00, 0x02, 0x06, 0x01, 0x00, 0x04, 0x0b, 0x08, 0x00, 0x01, 0x00, 0x00, 0x00
        /*0020*/ 	.byte	0x00, 0x00, 0x00, 0x00


//--------------------- .nv.info._Z9computePiPi   --------------------------
	.section	.nv.info._Z9computePiPi,"",@"SHT_CUDA_INFO"
	.sectionflags	@""
	.align	4


	//----- nvinfo : EIATTR_CUDA_API_VERSION
	.align		4
        /*0000*/ 	.byte	0x04, 0x37
        /*0002*/ 	.short	(.L_16 - .L_15)
.L_15:
        /*0004*/ 	.word	0x00000082


	//----- nvinfo : EIATTR_KPARAM_INFO
	.align		4
.L_16:
        /*0008*/ 	.byte	0x04, 0x17
        /*000a*/ 	.short	(.L_18 - .L_17)
.L_17:
        /*000c*/ 	.word	0x00000000
        /*0010*/ 	.short	0x0000
        /*0012*/ 	.short	0x0000
        /*0014*/ 	.byte	0x00, 0xf5, 0x21, 0x00


	//----- nvinfo : EIATTR_SPARSE_MMA_MASK
	.align		4
.L_18:
        /*0018*/ 	.byte	0x03, 0x50
        /*001a*/ 	.short	0x0000


	//----- nvinfo : EIATTR_MAXREG_COUNT
	.align		4
        /*001c*/ 	.byte	0x03, 0x1b
        /*001e*/ 	.short	0x00ff


	//----- nvinfo : EIATTR_MERCURY_ISA_VERSION
	.align		4
        /*0020*/ 	.byte	0x03, 0x5f
        /*0022*/ 	.short	0x0101


	//----- nvinfo : EIATTR_VRC_CTA_INIT_COUNT
	.align		4
        /*0024*/ 	.byte	0x02, 0x4a
	.zero		1
	.zero		1


	//----- nvinfo : EIATTR_EXIT_INSTR_OFFSETS
	.align		4
        /*0028*/ 	.byte	0x04, 0x1c
        /*002a*/ 	.short	(.L_20 - .L_19)


	//   ....[0]....
.L_19:
        /*002c*/ 	.word	0x00000410


	//----- nvinfo : EIATTR_CBANK_PARAM_SIZE
	.align		4
.L_20:
        /*0030*/ 	.byte	0x03, 0x19
        /*0032*/ 	.short	0x0008


	//----- nvinfo : EIATTR_PARAM_CBANK
	.align		4
        /*0034*/ 	.byte	0x04, 0x0a
        /*0036*/ 	.short	(.L_22 - .L_21)
	.align		4
.L_21:
        /*0038*/ 	.word	index@(.nv.constant0._Z9computePiPi)
        /*003c*/ 	.short	0x0380
        /*003e*/ 	.short	0x0008


	//----- nvinfo : EIATTR_SW_WAR
	.align		4
.L_22:
        /*0040*/ 	.byte	0x04, 0x36
        /*0042*/ 	.short	(.L_24 - .L_23)
.L_23:
        /*0044*/ 	.word	0x00000008
.L_24:


//--------------------- .nv.callgraph             --------------------------
	.section	.nv.callgraph,"",@"SHT_CUDA_CALLGRAPH"
	.align	4
	.sectionentsize	8
	.align		4
        /*0000*/ 	.word	0x00000000
	.align		4
        /*0004*/ 	.word	0xffffffff
	.align		4
        /*0008*/ 	.word	0x00000000
	.align		4
        /*000c*/ 	.word	0xfffffffe
	.align		4
        /*0010*/ 	.word	0x00000000
	.align		4
        /*0014*/ 	.word	0xfffffffd
	.align		4
        /*0018*/ 	.word	0x00000000
	.align		4
        /*001c*/ 	.word	0xfffffffc


//--------------------- .nv.constant4             --------------------------
	.section	.nv.constant4,"a",@progbits
	.align	8
	.align		8
.nv.constant4:
        /*0000*/ 	.dword	precalc_xorwow_matrix
	.align		8
        /*0008*/ 	.dword	precalc_xorwow_offset_matrix
	.align		8
        /*0010*/ 	.dword	mrg32k3aM1
	.align		8
        /*0018*/ 	.dword	mrg32k3aM2
	.align		8
        /*0020*/ 	.dword	mrg32k3aM1SubSeq
	.align		8
        /*0028*/ 	.dword	mrg32k3aM2SubSeq
	.align		8
        /*0030*/ 	.dword	mrg32k3aM1Seq
	.align		8
        /*0038*/ 	.dword	mrg32k3aM2Seq


//--------------------- .nv.constant3             --------------------------
	.section	.nv.constant3,"a",@progbits
	.align	8
.nv.constant3:
	.type		__cr_lgamma_table,@object
	.size		__cr_lgamma_table,(.L_8 - __cr_lgamma_table)
__cr_lgamma_table:
        /*0000*/ 	.byte	0x00, 0x00, 0x00, 0x00, 0x00, 0x00, 0x00, 0x00, 0x00, 0x00, 0x00, 0x00, 0x00, 0x00, 0x00, 0x00
        /*0010*/ 	.byte	0xef, 0x39, 0xfa, 0xfe, 0x42, 0x2e, 0xe6, 0x3f, 0x02, 0x20, 0x2a, 0xfa, 0x0b, 0xab, 0xfc, 0x3f
        /*0020*/ 	.byte	0xf9, 0x2c, 0x92, 0x7c, 0xa7, 0x6c, 0x09, 0x40, 0xc9, 0x79, 0x44, 0x3c, 0x64, 0x26, 0x13, 0x40
        /*0030*/ 	.byte	0xca, 0x01, 0xcf, 0x3a, 0x27, 0x51, 0x1a, 0x40, 0x30, 0xcc, 0x2d, 0xf3, 0xe1, 0x0c, 0x21, 0x40
        /*0040*/ 	.byte	0x0d, 0xb7, 0xfc, 0x82, 0x8e, 0x35, 0x25, 0x40
.L_8:


//--------------------- .text._Z9computePiPi      --------------------------
	.section	.text._Z9computePiPi,"ax",@progbits
	.align	128
        .global         _Z9computePiPi
        .type           _Z9computePiPi,@function
        .size           _Z9computePiPi,(.L_x_1 - _Z9computePiPi)
        .other          _Z9computePiPi,@"STO_CUDA_ENTRY STV_DEFAULT"
_Z9computePiPi:
.text._Z9computePiPi:
[----:B------:R-:W-:Y:S01]  /*0000*/  LDC R1, c[0x0][0x37c] ;  /* 0x0000df00ff017b82 */ /* 0x000fe20000000800 */
[----:B------:R-:W0:Y:S07]  /*0010*/  S2R R3, SR_TID.X ;  /* 0x0000000000037919 */ /* 0x000e2e0000002100 */
[----:B------:R-:W0:Y:S01]  /*0020*/  S2UR UR6, SR_CTAID.X ;  /* 0x00000000000679c3 */ /* 0x000e220000002500 */
[----:B------:R-:W1:Y:S07]  /*0030*/  LDCU.64 UR4, c[0x0][0x358] ;  /* 0x00006b00ff0477ac */ /* 0x000e6e0008000a00 */
[----:B------:R-:W0:Y:S02]  /*0040*/  LDC R0, c[0x0][0x360] ;  /* 0x0000d800ff007b82 */ /* 0x000e240000000800 */
[----:B0-----:R-:W-:Y:S01]  /*0050*/  IMAD R0, R0, UR6, R3 ;  /* 0x0000000600007c24 */ /* 0x001fe2000f8e0203 */
[----:B------:R-:W-:-:S06]  /*0060*/  CS2R R2, SR_CLOCKLO ;  /* 0x0000000000027805 */ /* 0x000fcc0000015000 */
[----:B------:R-:W-:Y:S01]  /*0070*/  IADD3 R2, P0, PT, R0, R2, RZ ;  /* 0x0000000200027210 */ /* 0x000fe20007f1e0ff */
[----:B------:R-:W-:Y:S01]  /*0080*/  IMAD.MOV.U32 R10, RZ, RZ, 0x0 ;  /* 0x00000000ff0a7424 */ /* 0x000fe200078e00ff */
[----:B------:R-:W0:Y:S02]  /*0090*/  LDC.64 R12, c[0x0][0x380] ;  /* 0x0000e000ff0c7b82 */ /* 0x000e240000000a00 */
[----:B------:R-:W-:Y:S02]  /*00a0*/  LOP3.LUT R2, R2, 0xaad26b49, RZ, 0x3c, !PT ;  /* 0xaad26b4902027812 */ /* 0x000fe400078e3cff */
[----:B------:R-:W-:-:S03]  /*00b0*/  LEA.HI.X.SX32 R3, R0, R3, 0x1, P0 ;  /* 0x0000000300037211 */ /* 0x000fc600000f0eff */
[----:B------:R-:W-:Y:S01]  /*00c0*/  IMAD R2, R2, 0x4182bed5, RZ ;  /* 0x4182bed502027824 */ /* 0x000fe200078e02ff */
[----:B------:R-:W-:-:S03]  /*00d0*/  LOP3.LUT R3, R3, 0xf7dcefdd, RZ, 0x3c, !PT ;  /* 0xf7dcefdd03037812 */ /* 0x000fc600078e3cff */
[C---:B------:R-:W-:Y:S02]  /*00e0*/  VIADD R4, R2.reuse, 0x75bcd15 ;  /* 0x075bcd1502047836 */ /* 0x040fe40000000000 */
[----:B------:R-:W-:-:S03]  /*00f0*/  VIADD R5, R2, 0x583f19 ;  /* 0x00583f1902057836 */ /* 0x000fc60000000000 */
[----:B------:R-:W-:Y:S01]  /*0100*/  SHF.R.U32.HI R7, RZ, 0x2, R4 ;  /* 0x00000002ff077819 */ /* 0x000fe20000011604 */
[----:B------:R-:W-:-:S03]  /*0110*/  IMAD.SHL.U32 R6, R5, 0x10, RZ ;  /* 0x0000001005067824 */ /* 0x000fc600078e00ff */
[----:B------:R-:W-:Y:S02]  /*0120*/  LOP3.LUT R7, R7, R4, RZ, 0x3c, !PT ;  /* 0x0000000407077212 */ /* 0x000fe400078e3cff */
[----:B------:R-:W-:-:S03]  /*0130*/  LOP3.LUT R4, R2, 0x159a55e5, RZ, 0x3c, !PT ;  /* 0x159a55e502047812 */ /* 0x000fc600078e3cff */
[----:B------:R-:W-:Y:S01]  /*0140*/  IMAD.SHL.U32 R8, R7, 0x2, RZ ;  /* 0x0000000207087824 */ /* 0x000fe200078e00ff */
[----:B------:R-:W-:-:S04]  /*0150*/  SHF.R.U32.HI R9, RZ, 0x2, R4 ;  /* 0x00000002ff097819 */ /* 0x000fc80000011604 */
[----:B------:R-:W-:Y:S01]  /*0160*/  LOP3.LUT R6, R5, R6, R8, 0x96, !PT ;  /* 0x0000000605067212 */ /* 0x000fe200078e9608 */
[----:B------:R-:W-:Y:S01]  /*0170*/  IMAD R5, R3, -0x658354e5, RZ ;  /* 0x9a7cab1b03057824 */ /* 0x000fe200078e02ff */
[----:B------:R-:W-:Y:S02]  /*0180*/  LOP3.LUT R9, R9, 0x159a55e5, R2, 0x96, !PT ;  /* 0x159a55e509097812 */ /* 0x000fe400078e9602 */
[----:B------:R-:W-:Y:S01]  /*0190*/  LOP3.LUT R3, R6, R7, RZ, 0x3c, !PT ;  /* 0x0000000706037212 */ /* 0x000fe200078e3cff */
[----:B------:R-:W-:Y:S01]  /*01a0*/  VIADD R4, R5, 0x1f123bb5 ;  /* 0x1f123bb505047836 */ /* 0x000fe20000000000 */
[----:B------:R-:W-:Y:S01]  /*01b0*/  IADD3 R2, PT, PT, R2, 0x64f0c9, R5 ;  /* 0x0064f0c902027810 */ /* 0x000fe20007ffe005 */
[----:B------:R-:W-:Y:S02]  /*01c0*/  IMAD.SHL.U32 R7, R9, 0x2, RZ ;  /* 0x0000000209077824 */ /* 0x000fe400078e00ff */
[----:B------:R-:W-:Y:S01]  /*01d0*/  IMAD.SHL.U32 R6, R3, 0x10, RZ ;  /* 0x0000001003067824 */ /* 0x000fe200078e00ff */
[----:B------:R-:W-:-:S04]  /*01e0*/  SHF.R.U32.HI R11, RZ, 0x2, R4 ;  /* 0x00000002ff0b7819 */ /* 0x000fc80000011604 */
[----:B------:R-:W-:Y:S02]  /*01f0*/  LOP3.LUT R6, R9, R7, R6, 0x96, !PT ;  /* 0x0000000709067212 */ /* 0x000fe400078e9606 */
[----:B------:R-:W-:Y:S02]  /*0200*/  LOP3.LUT R11, R11, R4, RZ, 0x3c, !PT ;  /* 0x000000040b0b7212 */ /* 0x000fe400078e3cff */
[----:B------:R-:W-:Y:S02]  /*0210*/  LOP3.LUT R9, R6, R3, RZ, 0x3c, !PT ;  /* 0x0000000306097212 */ /* 0x000fe400078e3cff */
[----:B------:R-:W-:Y:S01]  /*0220*/  LOP3.LUT R4, R5, 0x5491333, RZ, 0x3c, !PT ;  /* 0x0549133305047812 */ /* 0x000fe200078e3cff */
[----:B------:R-:W-:Y:S01]  /*0230*/  IMAD.SHL.U32 R7, R11, 0x2, RZ ;  /* 0x000000020b077824 */ /* 0x000fe200078e00ff */
[----:B------:R-:W-:Y:S01]  /*0240*/  IADD3 R3, PT, PT, R2, 0x587c5, R3 ;  /* 0x000587c502037810 */ /* 0x000fe20007ffe003 */
[----:B------:R-:W-:Y:S01]  /*0250*/  IMAD.SHL.U32 R6, R9, 0x10, RZ ;  /* 0x0000001009067824 */ /* 0x000fe200078e00ff */
[----:B------:R-:W-:-:S04]  /*0260*/  SHF.R.U32.HI R4, RZ, 0x2, R4 ;  /* 0x00000002ff047819 */ /* 0x000fc80000011604 */
[----:B------:R-:W-:Y:S02]  /*0270*/  LOP3.LUT R6, R11, R7, R6, 0x96, !PT ;  /* 0x000000070b067212 */ /* 0x000fe400078e9606 */
[----:B------:R-:W-:Y:S02]  /*0280*/  LOP3.LUT R4, R4, 0x5491333, R5, 0x96, !PT ;  /* 0x0549133304047812 */ /* 0x000fe400078e9605 */
[----:B------:R-:W-:-:S03]  /*0290*/  LOP3.LUT R11, R6, R9, RZ, 0x3c, !PT ;  /* 0x00000009060b7212 */ /* 0x000fc600078e3cff */
[----:B------:R-:W-:Y:S02]  /*02a0*/  IMAD.SHL.U32 R6, R4, 0x2, RZ ;  /* 0x0000000204067824 */ /* 0x000fe400078e00ff */
[----:B------:R-:W-:-:S05]  /*02b0*/  IMAD.SHL.U32 R7, R11, 0x10, RZ ;  /* 0x000000100b077824 */ /* 0x000fca00078e00ff */
[----:B------:R-:W-:Y:S02]  /*02c0*/  LOP3.LUT R6, R4, R6, R7, 0x96, !PT ;  /* 0x0000000604067212 */ /* 0x000fe400078e9607 */
[----:B------:R-:W-:Y:S02]  /*02d0*/  IADD3 R4, PT, PT, R2, 0xb0f8a, R9 ;  /* 0x000b0f8a02047810 */ /* 0x000fe40007ffe009 */
[----:B------:R-:W-:Y:S02]  /*02e0*/  LOP3.LUT R5, R6, R11, RZ, 0x3c, !PT ;  /* 0x0000000b06057212 */ /* 0x000fe400078e3cff */
[C---:B------:R-:W-:Y:S02]  /*02f0*/  IADD3 R11, PT, PT, R2.reuse, 0x10974f, R11 ;  /* 0x0010974f020b7810 */ /* 0x040fe40007ffe00b */
[----:B------:R-:W-:-:S05]  /*0300*/  IADD3 R5, PT, PT, R2, 0x161f14, R5 ;  /* 0x00161f1402057810 */ /* 0x000fca0007ffe005 */
[----:B------:R-:W-:-:S04]  /*0310*/  IMAD.WIDE.U32 R6, R5, 0x200000, RZ ;  /* 0x0020000005067825 */ /* 0x000fc800078e00ff */
[----:B------:R-:W-:Y:S01]  /*0320*/  IMAD.MOV.U32 R9, RZ, RZ, R7 ;  /* 0x000000ffff097224 */ /* 0x000fe200078e0007 */
[----:B------:R-:W-:Y:S01]  /*0330*/  LOP3.LUT R8, R6, R11, RZ, 0x3c, !PT ;  /* 0x0000000b06087212 */ /* 0x000fe200078e3cff */
[----:B------:R-:W-:-:S03]  /*0340*/  IMAD.WIDE.U32 R4, R4, 0x200000, RZ ;  /* 0x0020000004047825 */ /* 0x000fc600078e00ff */
[----:B------:R-:W2:Y:S01]  /*0350*/  I2F.F64.U64 R6, R8 ;  /* 0x0000000800067312 */ /* 0x000ea20000301800 */
[----:B------:R-:W-:Y:S01]  /*0360*/  IMAD.MOV.U32 R11, RZ, RZ, 0x3ca00000 ;  /* 0x3ca00000ff0b7424 */ /* 0x000fe200078e00ff */
[----:B------:R-:W-:-:S06]  /*0370*/  LOP3.LUT R4, R4, R3, RZ, 0x3c, !PT ;  /* 0x0000000304047212 */ /* 0x000fcc00078e3cff */
[----:B------:R-:W3:Y:S01]  /*0380*/  I2F.F64.U64 R2, R4 ;  /* 0x0000000400027312 */ /* 0x000ee20000301800 */
[-C--:B--2---:R-:W-:Y:S02]  /*0390*/  DFMA R6, R6, R10.reuse, 5.5511151231257827021e-17 ;  /* 0x3c9000000606742b */ /* 0x084fe4000000000a */
[----:B---3--:R-:W-:-:S06]  /*03a0*/  DFMA R2, R2, R10, 5.5511151231257827021e-17 ;  /* 0x3c9000000202742b */ /* 0x008fcc000000000a */
[----:B------:R-:W-:-:S08]  /*03b0*/  DMUL R6, R6, R6 ;  /* 0x0000000606067228 */ /* 0x000fd00000000000 */
[----:B------:R-:W-:Y:S01]  /*03c0*/  DFMA R6, R2, R2, R6 ;  /* 0x000000020206722b */ /* 0x000fe20000000006 */
[----:B0-----:R-:W-:-:S07]  /*03d0*/  IMAD.WIDE R2, R0, 0x4, R12 ;  /* 0x0000000400027825 */ /* 0x001fce00078e020c */
[----:B------:R-:W-:-:S06]  /*03e0*/  DSETP.GTU.AND P0, PT, R6, 1, PT ;  /* 0x3ff000000600742a */ /* 0x000fcc0003f0c000 */
[----:B------:R-:W-:-:S05]  /*03f0*/  SEL R7, RZ, 0x1, P0 ;  /* 0x00000001ff077807 */ /* 0x000fca0000000000 */
[----:B-1----:R-:W-:Y:S01]  /*0400*/  STG.E desc[UR4][R2.64], R7 ;  /* 0x0000000702007986 */ /* 0x002fe2000c101904 */
[----:B------:R-:W-:Y:S05]  /*0410*/  EXIT ;  /* 0x000000000000794d */ /* 0x000fea0003800000 */
.L_x_0:
[----:B------:R-:W-:-:S00]  /*0420*/  BRA `(.L_x_0) ;  /* 0xfffffffc00fc7947 */ /* 0x000fc0000383ffff */
[----:B------:R-:W-:-:S00]  /*0430*/  NOP ;  /* 0x0000000000007918 */ /* 0x000fc00000000000 */
        /* <DEDUP_REMOVED lines=12> */
.L_x_1:


//--------------------- .nv.global.init           --------------------------
	.section	.nv.global.init,"aw",@progbits
	.align	4
.nv.global.init:
	.type		mrg32k3aM1SubSeq,@object
	.size		mrg32k3aM1SubSeq,(mrg32k3aM2SubSeq - mrg32k3aM1SubSeq)
mrg32k3aM1SubSeq:
        /*0000*/ 	.byte	0x0b, 0xcc, 0xee, 0x04, 0x73, 0x29, 0x8b, 0x6f, 0xf6, 0x53, 0x03, 0xf6, 0x23, 0xf6, 0xea, 0xda
        /* <DEDUP_REMOVED lines=125> */
	.type		mrg32k3aM2SubSeq,@object
	.size		mrg32k3aM2SubSeq,(mrg32k3aM1 - mrg32k3aM2SubSeq)
mrg32k3aM2SubSeq:
        /* <DEDUP_REMOVED lines=126> */
	.type		mrg32k3aM1,@object
	.size		mrg32k3aM1,(mrg32k3aM1Seq - mrg32k3aM1)
mrg32k3aM1:
        /* <DEDUP_REMOVED lines=144> */
	.type		mrg32k3aM1Seq,@object
	.size		mrg32k3aM1Seq,(mrg32k3aM2 - mrg32k3aM1Seq)
mrg32k3aM1Seq:
        /* <DEDUP_REMOVED lines=144> */
	.type		mrg32k3aM2,@object
	.size		mrg32k3aM2,(mrg32k3aM2Seq - mrg32k3aM2)
mrg32k3aM2:
        /* <DEDUP_REMOVED lines=144> */
	.type		mrg32k3aM2Seq,@object
	.size		mrg32k3aM2Seq,(precalc_xorwow_matrix - mrg32k3aM2Seq)
mrg32k3aM2Seq:
        /* <DEDUP_REMOVED lines=144> */
	.type		precalc_xorwow_matrix,@object
	.size		precalc_xorwow_matrix,(precalc_xorwow_offset_matrix - precalc_xorwow_matrix)
precalc_xorwow_matrix:
        /* <DEDUP_REMOVED lines=6400> */
	.type		precalc_xorwow_offset_matrix,@object
	.size		precalc_xorwow_offset_matrix,(.L_1 - precalc_xorwow_offset_matrix)
precalc_xorwow_offset_matrix:
        /* <DEDUP_REMOVED lines=6400> */
.L_1:


//--------------------- .nv.shared.reserved.0     --------------------------
	.section	.nv.shared.reserved.0,"aw",@nobits
	.weak		__nv_reservedSMEM_offset_0_alias
	.size		__nv_reservedSMEM_offset_0_alias, 0, 64
	.other		__nv_reservedSMEM_offset_0_alias,@"STO_CUDA_RESERVED_SHARED STV_DEFAULT"
__nv_reservedSMEM_offset_0_alias:
	.zero		0
	.zero		64


//--------------------- .nv.constant0._Z9computePiPi --------------------------
	.section	.nv.constant0._Z9computePiPi,"a",@progbits
	.sectionflags	@""
	.align	4
.nv.constant0._Z9computePiPi:
	.zero		904


//--------------------- SYMBOLS --------------------------

	.type		.nv.reservedSmem.offset0,@object
	.size		.nv.reservedSmem.offset0,0x4
